//
// Generated by NVIDIA NVVM Compiler
//
// Compiler Build ID: CL-36424714
// Cuda compilation tools, release 13.0, V13.0.88
// Based on NVVM 20.0.0
//

.version 9.0
.target sm_100
.address_size 64

	// .globl	_Z4multPiS_S_

.visible .entry _Z4multPiS_S_(
	.param .u64 .ptr .align 1 _Z4multPiS_S__param_0,
	.param .u64 .ptr .align 1 _Z4multPiS_S__param_1,
	.param .u64 .ptr .align 1 _Z4multPiS_S__param_2
)
{
	.reg .b32 	%r<5>;
	.reg .b64 	%rd<11>;

	ld.param.u64 	%rd1, [_Z4multPiS_S__param_0];
	ld.param.u64 	%rd2, [_Z4multPiS_S__param_1];
	ld.param.u64 	%rd3, [_Z4multPiS_S__param_2];
	cvta.to.global.u64 	%rd4, %rd3;
	cvta.to.global.u64 	%rd5, %rd2;
	cvta.to.global.u64 	%rd6, %rd1;
	mov.u32 	%r1, %tid.x;
	mul.wide.u32 	%rd7, %r1, 4;
	add.s64 	%rd8, %rd6, %rd7;
	ld.global.u32 	%r2, [%rd8];
	add.s64 	%rd9, %rd5, %rd7;
	ld.global.u32 	%r3, [%rd9];
	mul.lo.s32 	%r4, %r3, %r2;
	add.s64 	%rd10, %rd4, %rd7;
	st.global.u32 	[%rd10], %r4;
	ret;

}


// ===== COMPILED SASS (sm_100) =====

	.target	sm_100

	.elftype	@"ET_EXEC"


//--------------------- .note.nv.tkinfo           --------------------------
	.section	.note.nv.tkinfo,"",@"SHT_NOTE"
	.sectionflags	@"SHF_NOTE_NV_TKINFO"
	.tkinfo
        /*0018*/ 	.word	0x00000002
        /*0030*/ 	.string	""
        /*0030*/ 	.string	"ptxas"
        /*0030*/ 	.string	"Cuda compilation tools, release 13.0, V13.0.88"
        /*0030*/ 	.string	"Build cuda_13.0.r13.0/compiler.36424714_0"
        /*0030*/ 	.string	"-arch sm_100 -m 64 "



//--------------------- .note.nv.cuinfo           --------------------------
	.section	.note.nv.cuinfo,"",@"SHT_NOTE"
	.sectionflags	@"SHF_NOTE_NV_CUINFO"
        /*0018*/ 	.short	0x0002
        /*001a*/ 	.short	0x0064
        /*001c*/ 	.short	0x0082
	.zero		2


//--------------------- .nv.info                  --------------------------
	.section	.nv.info,"",@"SHT_CUDA_INFO"
	.align	4


	//----- nvinfo : EIATTR_REGCOUNT
	.align		4
        /*0000*/ 	.byte	0x04, 0x2f
        /*0002*/ 	.short	(.L_1 - .L_0)
	.align		4
.L_0:
        /*0004*/ 	.word	index@(_Z4multPiS_S_)
        /*0008*/ 	.word	0x0000000c


	//----- nvinfo : EIATTR_FRAME_SIZE
	.align		4
.L_1:
        /*000c*/ 	.byte	0x04, 0x11
        /*000e*/ 	.short	(.L_3 - .L_2)
	.align		4
.L_2:
        /*0010*/ 	.word	index@(_Z4multPiS_S_)
        /*0014*/ 	.word	0x00000000


	//----- nvinfo : EIATTR_MIN_STACK_SIZE
	.align		4
.L_3:
        /*0018*/ 	.byte	0x04, 0x12
        /*001a*/ 	.short	(.L_5 - .L_4)
	.align		4
.L_4:
        /*001c*/ 	.word	index@(_Z4multPiS_S_)
        /*0020*/ 	.word	0x00000000
.L_5:


//--------------------- .nv.compat                --------------------------
	.section	.nv.compat,"",@"SHT_CUDA_COMPAT_INFO"
	.align	4
        /*0000*/ 	.byte	0x02, 0x09, 0x00, 0x00, 0x02, 0x02, 0x01, 0x00, 0x02, 0x05, 0x05, 0x00, 0x03, 0x07, 0x01, 0x01
        /*0010*/ 	.byte	0x02, 0x03, 0x00, 0x00, 0x02, 0x06, 0x01, 0x00, 0x04, 0x0b, 0x08, 0x00, 0x09, 0x00, 0x00, 0x00
        /*0020*/ 	.byte	0x00, 0x00, 0x00, 0x00


//--------------------- .nv.info._Z4multPiS_S_    --------------------------
	.section	.nv.info._Z4multPiS_S_,"",@"SHT_CUDA_INFO"
	.sectionflags	@""
	.align	4


	//----- nvinfo : EIATTR_CUDA_API_VERSION
	.align		4
        /*0000*/ 	.byte	0x04, 0x37
        /*0002*/ 	.short	(.L_7 - .L_6)
.L_6:
        /*0004*/ 	.word	0x00000082


	//----- nvinfo : EIATTR_KPARAM_INFO
	.align		4
.L_7:
        /*0008*/ 	.byte	0x04, 0x17
        /*000a*/ 	.short	(.L_9 - .L_8)
.L_8:
        /*000c*/ 	.word	0x00000000
        /*0010*/ 	.short	0x0002
        /*0012*/ 	.short	0x0010
        /*0014*/ 	.byte	0x00, 0xf5, 0x21, 0x00


	//----- nvinfo : EIATTR_KPARAM_INFO
	.align		4
.L_9:
        /*0018*/ 	.byte	0x04, 0x17
        /*001a*/ 	.short	(.L_11 - .L_10)
.L_10:
        /*001c*/ 	.word	0x00000000
        /*0020*/ 	.short	0x0001
        /*0022*/ 	.short	0x0008
        /*0024*/ 	.byte	0x00, 0xf5, 0x21, 0x00


	//----- nvinfo : EIATTR_KPARAM_INFO
	.align		4
.L_11:
        /*0028*/ 	.byte	0x04, 0x17
        /*002a*/ 	.short	(.L_13 - .L_12)
.L_12:
        /*002c*/ 	.word	0x00000000
        /*0030*/ 	.short	0x0000
        /*0032*/ 	.short	0x0000
        /*0034*/ 	.byte	0x00, 0xf5, 0x21, 0x00


	//----- nvinfo : EIATTR_SPARSE_MMA_MASK
	.align		4
.L_13:
        /*0038*/ 	.byte	0x03, 0x50
        /*003a*/ 	.short	0x0000


	//----- nvinfo : EIATTR_MAXREG_COUNT
	.align		4
        /*003c*/ 	.byte	0x03, 0x1b
        /*003e*/ 	.short	0x00ff


	//----- nvinfo : EIATTR_MERCURY_ISA_VERSION
	.align		4
        /*0040*/ 	.byte	0x03, 0x5f
        /*0042*/ 	.short	0x0101


	//----- nvinfo : EIATTR_VRC_CTA_INIT_COUNT
	.align		4
        /*0044*/ 	.byte	0x02, 0x4a
	.zero		1
	.zero		1


	//----- nvinfo : EIATTR_EXIT_INSTR_OFFSETS
	.align		4
        /*0048*/ 	.byte	0x04, 0x1c
        /*004a*/ 	.short	(.L_15 - .L_14)


	//   ....[0]....
.L_14:
        /*004c*/ 	.word	0x000000d0


	//----- nvinfo : EIATTR_CBANK_PARAM_SIZE
	.align		4
.L_15:
        /*0050*/ 	.byte	0x03, 0x19
        /*0052*/ 	.short	0x0018


	//----- nvinfo : EIATTR_PARAM_CBANK
	.align		4
        /*0054*/ 	.byte	0x04, 0x0a
        /*0056*/ 	.short	(.L_17 - .L_16)
	.align		4
.L_16:
        /*0058*/ 	.word	index@(.nv.constant0._Z4multPiS_S_)
        /*005c*/ 	.short	0x0380
        /*005e*/ 	.short	0x0018


	//----- nvinfo : EIATTR_SW_WAR
	.align		4
.L_17:
        /*0060*/ 	.byte	0x04, 0x36
        /*0062*/ 	.short	(.L_19 - .L_18)
.L_18:
        /*0064*/ 	.word	0x00000008
.L_19:


//--------------------- .nv.callgraph             --------------------------
	.section	.nv.callgraph,"",@"SHT_CUDA_CALLGRAPH"
	.align	4
	.sectionentsize	8
	.align		4
        /*0000*/ 	.word	0x00000000
	.align		4
        /*0004*/ 	.word	0xffffffff
	.align		4
        /*0008*/ 	.word	0x00000000
	.align		4
        /*000c*/ 	.word	0xfffffffe
	.align		4
        /*0010*/ 	.word	0x00000000
	.align		4
        /*0014*/ 	.word	0xfffffffd
	.align		4
        /*0018*/ 	.word	0x00000000
	.align		4
        /*001c*/ 	.word	0xfffffffc


//--------------------- .text._Z4multPiS_S_       --------------------------
	.section	.text._Z4multPiS_S_,"ax",@progbits
	.align	128
        .global         _Z4multPiS_S_
        .type           _Z4multPiS_S_,@function
        .size           _Z4multPiS_S_,(.L_x_1 - _Z4multPiS_S_)
        .other          _Z4multPiS_S_,@"STO_CUDA_ENTRY STV_DEFAULT"
_Z4multPiS_S_:
.text._Z4multPiS_S_:
[----:B------:R-:W-:Y:S01]  /*0000*/  LDC R1, c[0x0][0x37c] ;  /* 0x0000df00ff017b82 */ /* 0x000fe20000000800 */
[----:B------:R-:W0:Y:S07]  /*0010*/  S2R R9, SR_TID.X ;  /* 0x0000000000097919 */ /* 0x000e2e0000002100 */
[----:B------:R-:W0:Y:S01]  /*0020*/  LDC.64 R2, c[0x0][0x380] ;  /* 0x0000e000ff027b82 */ /* 0x000e220000000a00 */
[----:B------:R-:W1:Y:S07]  /*0030*/  LDCU.64 UR4, c[0x0][0x358] ;  /* 0x00006b00ff0477ac */ /* 0x000e6e0008000a00 */
[----:B------:R-:W2:Y:S08]  /*0040*/  LDC.64 R4, c[0x0][0x388] ;  /* 0x0000e200ff047b82 */ /* 0x000eb00000000a00 */
[----:B------:R-:W3:Y:S01]  /*0050*/  LDC.64 R6, c[0x0][0x390] ;  /* 0x0000e400ff067b82 */ /* 0x000ee20000000a00 */
[----:B0-----:R-:W-:-:S04]  /*0060*/  IMAD.WIDE.U32 R2, R9, 0x4, R2 ;  /* 0x0000000409027825 */ /* 0x001fc800078e0002 */
[C---:B--2---:R-:W-:Y:S02]  /*0070*/  IMAD.WIDE.U32 R4, R9.reuse, 0x4, R4 ;  /* 0x0000000409047825 */ /* 0x044fe400078e0004 */
[----:B-1----:R-:W2:Y:S04]  /*0080*/  LDG.E R2, desc[UR4][R2.64] ;  /* 0x0000000402027981 */ /* 0x002ea8000c1e1900 */
[----:B------:R-:W2:Y:S01]  /*0090*/  LDG.E R5, desc[UR4][R4.64] ;  /* 0x0000000404057981 */ /* 0x000ea2000c1e1900 */
[----:B---3--:R-:W-:-:S04]  /*00a0*/  IMAD.WIDE.U32 R6, R9, 0x4, R6 ;  /* 0x0000000409067825 */ /* 0x008fc800078e0006 */
[----:B--2---:R-:W-:-:S05]  /*00b0*/  IMAD R9, R2, R5, RZ ;  /* 0x0000000502097224 */ /* 0x004fca00078e02ff */
[----:B------:R-:W-:Y:S01]  /*00c0*/  STG.E desc[UR4][R6.64], R9 ;  /* 0x0000000906007986 */ /* 0x000fe2000c101904 */
[----:B------:R-:W-:Y:S05]  /*00d0*/  EXIT ;  /* 0x000000000000794d */ /* 0x000fea0003800000 */
.L_x_0:
[----:B------:R-:W-:-:S00]  /*00e0*/  BRA `(.L_x_0) ;  /* 0xfffffffc00fc7947 */ /* 0x000fc0000383ffff */
[----:B------:R-:W-:-:S00]  /*00f0*/  NOP ;  /* 0x0000000000007918 */ /* 0x000fc00000000000 */
        /* <DEDUP_REMOVED lines=8> */
.L_x_1:


//--------------------- .nv.shared.reserved.0     --------------------------
	.section	.nv.shared.reserved.0,"aw",@nobits
	.weak		__nv_reservedSMEM_offset_0_alias
	.size		__nv_reservedSMEM_offset_0_alias, 0, 64
	.other		__nv_reservedSMEM_offset_0_alias,@"STO_CUDA_RESERVED_SHARED STV_DEFAULT"
__nv_reservedSMEM_offset_0_alias:
	.zero		0
	.zero		64


//--------------------- .nv.constant0._Z4multPiS_S_ --------------------------
	.section	.nv.constant0._Z4multPiS_S_,"a",@progbits
	.sectionflags	@""
	.align	4
.nv.constant0._Z4multPiS_S_:
	.zero		920


//--------------------- SYMBOLS --------------------------

	.type		.nv.reservedSmem.offset0,@object
	.size		.nv.reservedSmem.offset0,0x4
